	.headerflags	@"EF_CUDA_TEXMODE_UNIFIED EF_CUDA_64BIT_ADDRESS EF_CUDA_ACCELERATORS EF_CUDA_SM90 EF_CUDA_VIRTUAL_SM(EF_CUDA_SM90)"
	.elftype	@"ET_EXEC"


//--------------------- .nv.info                  --------------------------
	.section	.nv.info,"",@"SHT_CUDA_INFO"
	.align	4


	//----- nvinfo : EIATTR_REGCOUNT
	.align		4
        /*0000*/ 	.byte	0x04, 0x2f
        /*0002*/ 	.short	(.L_1 - .L_0)
	.align		4
.L_0:
        /*0004*/ 	.word	index@(triton_poi_fused__native_batch_norm_legit_no_training_convolution_relu_41)
        /*0008*/ 	.word	0x00000020


	//----- nvinfo : EIATTR_MIN_STACK_SIZE
	.align		4
.L_1:
        /*000c*/ 	.byte	0x04, 0x12
        /*000e*/ 	.short	(.L_3 - .L_2)
	.align		4
.L_2:
        /*0010*/ 	.word	index@(triton_poi_fused__native_batch_norm_legit_no_training_convolution_relu_41)
        /*0014*/ 	.word	0x00000000


	//----- nvinfo : EIATTR_FRAME_SIZE
	.align		4
.L_3:
        /*0018*/ 	.byte	0x04, 0x11
        /*001a*/ 	.short	(.L_5 - .L_4)
	.align		4
.L_4:
        /*001c*/ 	.word	index@(triton_poi_fused__native_batch_norm_legit_no_training_convolution_relu_41)
        /*0020*/ 	.word	0x00000000


	//----- nvinfo : EIATTR_MIN_STACK_SIZE
	.align		4
.L_5:
        /*0024*/ 	.byte	0x04, 0x12
        /*0026*/ 	.short	(.L_7 - .L_6)
	.align		4
.L_6:
        /*0028*/ 	.word	index@(triton_poi_fused__native_batch_norm_legit_no_training_convolution_relu_41)
        /*002c*/ 	.word	0x00000000
.L_7:


//--------------------- .nv.info.triton_poi_fused__native_batch_norm_legit_no_training_convolution_relu_41 --------------------------
	.section	.nv.info.triton_poi_fused__native_batch_norm_legit_no_training_convolution_relu_41,"",@"SHT_CUDA_INFO"
	.sectionflags	@""
	.align	4


	//----- nvinfo : EIATTR_CUDA_API_VERSION
	.align		4
        /*0000*/ 	.byte	0x04, 0x37
        /*0002*/ 	.short	(.L_9 - .L_8)
.L_8:
        /*0004*/ 	.word	0x0000007c


	//----- nvinfo : EIATTR_KPARAM_INFO
	.align		4
.L_9:
        /*0008*/ 	.byte	0x04, 0x17
        /*000a*/ 	.short	(.L_11 - .L_10)
.L_10:
        /*000c*/ 	.word	0x00000000
        /*0010*/ 	.short	0x0003
        /*0012*/ 	.short	0x0014
        /*0014*/ 	.byte	0x00, 0xf0, 0x11, 0x00


	//----- nvinfo : EIATTR_KPARAM_INFO
	.align		4
.L_11:
        /*0018*/ 	.byte	0x04, 0x17
        /*001a*/ 	.short	(.L_13 - .L_12)
.L_12:
        /*001c*/ 	.word	0x00000000
        /*0020*/ 	.short	0x0002
        /*0022*/ 	.short	0x0010
        /*0024*/ 	.byte	0x00, 0xf0, 0x11, 0x00


	//----- nvinfo : EIATTR_KPARAM_INFO
	.align		4
.L_13:
        /*0028*/ 	.byte	0x04, 0x17
        /*002a*/ 	.short	(.L_15 - .L_14)
.L_14:
        /*002c*/ 	.word	0x00000000
        /*0030*/ 	.short	0x0001
        /*0032*/ 	.short	0x0008
        /*0034*/ 	.byte	0x00, 0xf4, 0x21, 0x00


	//----- nvinfo : EIATTR_KPARAM_INFO
	.align		4
.L_15:
        /*0038*/ 	.byte	0x04, 0x17
        /*003a*/ 	.short	(.L_17 - .L_16)
.L_16:
        /*003c*/ 	.word	0x00000000
        /*0040*/ 	.short	0x0000
        /*0042*/ 	.short	0x0000
        /*0044*/ 	.byte	0x00, 0xf4, 0x21, 0x00


	//----- nvinfo : EIATTR_SPARSE_MMA_MASK
	.align		4
.L_17:
        /*0048*/ 	.byte	0x03, 0x50
        /*004a*/ 	.short	0x0000


	//----- nvinfo : EIATTR_MAXREG_COUNT
	.align		4
        /*004c*/ 	.byte	0x03, 0x1b
        /*004e*/ 	.short	0x00ff


	//----- nvinfo : EIATTR_EXIT_INSTR_OFFSETS
	.align		4
        /*0050*/ 	.byte	0x04, 0x1c
        /*0052*/ 	.short	(.L_19 - .L_18)


	//   ....[0]....
.L_18:
        /*0054*/ 	.word	0x000005b0


	//   ....[1]....
        /*0058*/ 	.word	0x00000600


	//----- nvinfo : EIATTR_REQNTID
	.align		4
.L_19:
        /*005c*/ 	.byte	0x04, 0x10
        /*005e*/ 	.short	(.L_21 - .L_20)
.L_20:
        /*0060*/ 	.word	0x00000080
        /*0064*/ 	.word	0x00000001
        /*0068*/ 	.word	0x00000001


	//----- nvinfo : EIATTR_CBANK_PARAM_SIZE
	.align		4
.L_21:
        /*006c*/ 	.byte	0x03, 0x19
        /*006e*/ 	.short	0x0018


	//----- nvinfo : EIATTR_PARAM_CBANK
	.align		4
        /*0070*/ 	.byte	0x04, 0x0a
        /*0072*/ 	.short	(.L_23 - .L_22)
	.align		4
.L_22:
        /*0074*/ 	.word	index@(.nv.constant0.triton_poi_fused__native_batch_norm_legit_no_training_convolution_relu_41)
        /*0078*/ 	.short	0x0210
        /*007a*/ 	.short	0x0018


	//----- nvinfo : EIATTR_SW_WAR
	.align		4
.L_23:
        /*007c*/ 	.byte	0x04, 0x36
        /*007e*/ 	.short	(.L_25 - .L_24)
.L_24:
        /*0080*/ 	.word	0x00000008
.L_25:


//--------------------- .nv.callgraph             --------------------------
	.section	.nv.callgraph,"",@"SHT_CUDA_CALLGRAPH"
	.align	4
	.sectionentsize	8
	.align		4
        /*0000*/ 	.word	0x00000000
	.align		4
        /*0004*/ 	.word	0xffffffff
	.align		4
        /*0008*/ 	.word	0x00000000
	.align		4
        /*000c*/ 	.word	0xfffffffe
	.align		4
        /*0010*/ 	.word	0x00000000
	.align		4
        /*0014*/ 	.word	0xfffffffd
	.align		4
        /*0018*/ 	.word	0x00000000
	.align		4
        /*001c*/ 	.word	0xfffffffc


//--------------------- .text.triton_poi_fused__native_batch_norm_legit_no_training_convolution_relu_41 --------------------------
	.section	.text.triton_poi_fused__native_batch_norm_legit_no_training_convolution_relu_41,"ax",@progbits
	.sectionflags	@"SHF_BARRIERS=1"
	.align	128
        .global         triton_poi_fused__native_batch_norm_legit_no_training_convolution_relu_41
        .type           triton_poi_fused__native_batch_norm_legit_no_training_convolution_relu_41,@function
        .size           triton_poi_fused__native_batch_norm_legit_no_training_convolution_relu_41,(.L_x_1 - triton_poi_fused__native_batch_norm_legit_no_training_convolution_relu_41)
        .other          triton_poi_fused__native_batch_norm_legit_no_training_convolution_relu_41,@"STO_CUDA_ENTRY STV_DEFAULT"
triton_poi_fused__native_batch_norm_legit_no_training_convolution_relu_41:
.text.triton_poi_fused__native_batch_norm_legit_no_training_convolution_relu_41:
[----:B------:R-:W0:Y:S01]  /*0000*/  LDC R1, c[0x0][0x28] ;  /* 0x00000a00ff017b82 */ /* 0x000e220000000800 */
[----:B------:R-:W1:Y:S07]  /*0010*/  S2R R21, SR_TID.X ;  /* 0x0000000000157919 */ /* 0x000e6e0000002100 */
[----:B------:R-:W2:Y:S01]  /*0020*/  LDC.64 R18, c[0x0][0x210] ;  /* 0x00008400ff127b82 */ /* 0x000ea20000000a00 */
[----:B------:R-:W3:Y:S01]  /*0030*/  S2R R0, SR_CTAID.X ;  /* 0x0000000000007919 */ /* 0x000ee20000002500 */
[----:B------:R-:W4:Y:S01]  /*0040*/  S2R R16, SR_CTAID.Y ;  /* 0x0000000000107919 */ /* 0x000f220000002600 */
[----:B------:R-:W-:Y:S01]  /*0050*/  HFMA2.MMA R28, -RZ, RZ, 0, 0 ;  /* 0x00000000ff1c7435 */ /* 0x000fe200000001ff */
[----:B------:R-:W-:Y:S01]  /*0060*/  ULDC.64 UR6, c[0x0][0x208] ;  /* 0x0000820000067ab9 */ /* 0x000fe20000000a00 */
[----:B-1----:R-:W-:Y:S01]  /*0070*/  SHF.R.U32.HI R17, RZ, 0x4, R21 ;  /* 0x00000004ff117819 */ /* 0x002fe20000011615 */
[----:B---3--:R-:W-:-:S03]  /*0080*/  IMAD.SHL.U32 R0, R0, 0x10, RZ ;  /* 0x0000001000007824 */ /* 0x008fc600078e00ff */
[----:B------:R-:W-:Y:S01]  /*0090*/  SGXT.U32 R17, R17, 0x3 ;  /* 0x000000031111781a */ /* 0x000fe20000000000 */
[----:B----4-:R-:W-:Y:S01]  /*00a0*/  IMAD.SHL.U32 R16, R16, 0x40, RZ ;  /* 0x0000004010107824 */ /* 0x010fe200078e00ff */
[----:B------:R-:W-:-:S04]  /*00b0*/  LOP3.LUT R10, R0, 0xf, R21, 0xf8, !PT ;  /* 0x0000000f000a7812 */ /* 0x000fc800078ef815 */
[----:B------:R-:W-:Y:S02]  /*00c0*/  LOP3.LUT R2, R16, R17, RZ, 0xfc, !PT ;  /* 0x0000001110027212 */ /* 0x000fe400078efcff */
[----:B------:R-:W-:Y:S02]  /*00d0*/  LOP3.LUT R3, R16, 0x8, R17, 0xfe, !PT ;  /* 0x0000000810037812 */ /* 0x000fe400078efe11 */
[----:B------:R-:W-:Y:S01]  /*00e0*/  LOP3.LUT R4, R16, 0x10, R17, 0xfe, !PT ;  /* 0x0000001010047812 */ /* 0x000fe200078efe11 */
[--C-:B------:R-:W-:Y:S01]  /*00f0*/  IMAD R11, R2, 0x9, R10.reuse ;  /* 0x00000009020b7824 */ /* 0x100fe200078e020a */
        /* <DEDUP_REMOVED lines=10> */
[----:B------:R-:W-:Y:S01]  /*01a0*/  ISETP.GE.AND P0, PT, R10, 0x9, PT ;  /* 0x000000090a00780c */ /* 0x000fe20003f06270 */
[----:B------:R-:W-:-:S02]  /*01b0*/  IMAD R29, R8, 0x9, R10 ;  /* 0x00000009081d7824 */ /* 0x000fc400078e020a */
[----:B------:R-:W-:Y:S02]  /*01c0*/  IMAD R20, R9, 0x9, R10 ;  /* 0x0000000909147824 */ /* 0x000fe400078e020a */
[----:B--2---:R-:W-:-:S04]  /*01d0*/  IMAD.WIDE R2, R11, 0x4, R18 ;  /* 0x000000040b027825 */ /* 0x004fc800078e0212 */
[----:B------:R-:W-:-:S04]  /*01e0*/  IMAD.WIDE R4, R13, 0x4, R18 ;  /* 0x000000040d047825 */ /* 0x000fc800078e0212 */
[----:B------:R-:W-:-:S04]  /*01f0*/  IMAD.WIDE R6, R15, 0x4, R18 ;  /* 0x000000040f067825 */ /* 0x000fc800078e0212 */
[----:B------:R-:W-:Y:S01]  /*0200*/  IMAD.WIDE R8, R23, 0x4, R18 ;  /* 0x0000000417087825 */ /* 0x000fe200078e0212 */
[----:B------:R-:W-:-:S03]  /*0210*/  CS2R R22, SRZ ;  /* 0x0000000000167805 */ /* 0x000fc6000001ff00 */
[--C-:B------:R-:W-:Y:S01]  /*0220*/  IMAD.WIDE R10, R25, 0x4, R18.reuse ;  /* 0x00000004190a7825 */ /* 0x100fe200078e0212 */
[----:B------:R-:W-:Y:S02]  /*0230*/  CS2R R24, SRZ ;  /* 0x0000000000187805 */ /* 0x000fe4000001ff00 */
[----:B------:R1:W2:Y:S01]  /*0240*/  @!P0 LDG.E.EL R23, desc[UR6][R2.64] ;  /* 0x0000000602178981 */ /* 0x0002a2000c2e1900 */
[--C-:B------:R-:W-:Y:S01]  /*0250*/  IMAD.WIDE R12, R27, 0x4, R18.reuse ;  /* 0x000000041b0c7825 */ /* 0x100fe200078e0212 */
[----:B------:R-:W-:Y:S02]  /*0260*/  CS2R R26, SRZ ;  /* 0x00000000001a7805 */ /* 0x000fe4000001ff00 */
[----:B------:R-:W3:Y:S01]  /*0270*/  @!P0 LDG.E.EL R24, desc[UR6][R4.64] ;  /* 0x0000000604188981 */ /* 0x000ee2000c2e1900 */
[----:B------:R-:W-:-:S03]  /*0280*/  IMAD.WIDE R14, R29, 0x4, R18 ;  /* 0x000000041d0e7825 */ /* 0x000fc600078e0212 */
[----:B------:R4:W5:Y:S01]  /*0290*/  @!P0 LDG.E.EL R22, desc[UR6][R8.64] ;  /* 0x0000000608168981 */ /* 0x000962000c2e1900 */
[----:B------:R-:W-:-:S03]  /*02a0*/  IMAD.WIDE R18, R20, 0x4, R18 ;  /* 0x0000000414127825 */ /* 0x000fc600078e0212 */
[----:B------:R1:W5:Y:S01]  /*02b0*/  @!P0 LDG.E.EL R25, desc[UR6][R10.64] ;  /* 0x000000060a198981 */ /* 0x000362000c2e1900 */
[----:B------:R-:W-:-:S03]  /*02c0*/  IMAD.MOV.U32 R20, RZ, RZ, RZ ;  /* 0x000000ffff147224 */ /* 0x000fc600078e00ff */
[----:B------:R-:W5:Y:S04]  /*02d0*/  @!P0 LDG.E.EL R28, desc[UR6][R12.64] ;  /* 0x000000060c1c8981 */ /* 0x000f68000c2e1900 */
[----:B------:R-:W5:Y:S04]  /*02e0*/  @!P0 LDG.E.EL R20, desc[UR6][R6.64] ;  /* 0x0000000606148981 */ /* 0x000f68000c2e1900 */
[----:B------:R-:W5:Y:S04]  /*02f0*/  @!P0 LDG.E.EL R27, desc[UR6][R14.64] ;  /* 0x000000060e1b8981 */ /* 0x000f68000c2e1900 */
[----:B------:R-:W5:Y:S01]  /*0300*/  @!P0 LDG.E.EL R26, desc[UR6][R18.64] ;  /* 0x00000006121a8981 */ /* 0x000f62000c2e1900 */
[----:B------:R-:W4:Y:S01]  /*0310*/  S2UR UR5, SR_CgaCtaId ;  /* 0x00000000000579c3 */ /* 0x000f220000008800 */
[----:B-1----:R-:W-:Y:S01]  /*0320*/  IMAD.SHL.U32 R2, R21, 0x40, RZ ;  /* 0x0000004015027824 */ /* 0x002fe200078e00ff */
[----:B------:R-:W-:-:S04]  /*0330*/  UMOV UR4, 0x400 ;  /* 0x0000040000047882 */ /* 0x000fc80000000000 */
[----:B------:R-:W-:-:S04]  /*0340*/  LOP3.LUT R2, R2, 0x3c0, RZ, 0xc0, !PT ;  /* 0x000003c002027812 */ /* 0x000fc800078ec0ff */
[----:B------:R-:W-:Y:S01]  /*0350*/  LOP3.LUT R3, R2, R17, RZ, 0xfc, !PT ;  /* 0x0000001102037212 */ /* 0x000fe200078efcff */
[----:B0---4-:R-:W-:-:S06]  /*0360*/  UPRMT UR4, UR5, 0x654, UR4 ;  /* 0x0000065405047896 */ /* 0x011fcc0008000004 */
[----:B------:R-:W-:-:S05]  /*0370*/  LEA.HI R2, R2, UR4, RZ, 0x1e ;  /* 0x0000000402027c11 */ /* 0x000fca000f8ff0ff */
[----:B------:R-:W-:Y:S01]  /*0380*/  IMAD R29, R3, 0x4, R2 ;  /* 0x00000004031d7824 */ /* 0x000fe200078e0202 */
[C---:B------:R-:W-:Y:S02]  /*0390*/  LOP3.LUT R2, R21.reuse, 0x70, RZ, 0xc0, !PT ;  /* 0x0000007015027812 */ /* 0x040fe400078ec0ff */
[----:B------:R-:W-:-:S03]  /*03a0*/  SHF.L.U32 R21, R21, 0x2, RZ ;  /* 0x0000000215157819 */ /* 0x000fc600000006ff */
[----:B------:R-:W-:Y:S01]  /*03b0*/  VIADD R3, R2, UR4 ;  /* 0x0000000402037c36 */ /* 0x000fe20008000000 */
[----:B------:R-:W-:-:S05]  /*03c0*/  LOP3.LUT R8, R21, 0x1fc, RZ, 0xc0, !PT ;  /* 0x000001fc15087812 */ /* 0x000fca00078ec0ff */
[----:B------:R-:W-:Y:S01]  /*03d0*/  IMAD R4, R8, 0x4, R3 ;  /* 0x0000000408047824 */ /* 0x000fe200078e0203 */
[----:B------:R-:W-:Y:S01]  /*03e0*/  LOP3.LUT R16, R16, 0x3c, R21, 0xf8, !PT ;  /* 0x0000003c10107812 */ /* 0x000fe200078ef815 */
[----:B------:R-:W0:Y:S04]  /*03f0*/  LDC.64 R2, c[0x0][0x218] ;  /* 0x00008600ff027b82 */ /* 0x000e280000000a00 */
[----:B------:R-:W-:-:S05]  /*0400*/  IMAD.HI R9, R16, 0x2aaaaaab, RZ ;  /* 0x2aaaaaab10097827 */ /* 0x000fca00078e02ff */
[----:B------:R-:W-:-:S04]  /*0410*/  SHF.R.U32.HI R10, RZ, 0x1f, R9 ;  /* 0x0000001fff0a7819 */ /* 0x000fc80000011609 */
[----:B------:R-:W-:Y:S02]  /*0420*/  LEA.HI.SX32 R11, R9, R10, 0x1b ;  /* 0x0000000a090b7211 */ /* 0x000fe400078fdaff */
[----:B------:R-:W-:Y:S02]  /*0430*/  LOP3.LUT R10, R8, 0x200, RZ, 0xfc, !PT ;  /* 0x00000200080a7812 */ /* 0x000fe400078efcff */
[----:B------:R-:W-:Y:S01]  /*0440*/  LOP3.LUT R9, R0, R17, RZ, 0xfc, !PT ;  /* 0x0000001100097212 */ /* 0x000fe200078efcff */
[C---:B------:R-:W-:Y:S01]  /*0450*/  IMAD R16, R11.reuse, -0xc0, R16 ;  /* 0xffffff400b107824 */ /* 0x040fe200078e0210 */
[----:B------:R-:W-:Y:S02]  /*0460*/  LOP3.LUT R0, R0, 0x8, R17, 0xfe, !PT ;  /* 0x0000000800007812 */ /* 0x000fe400078efe11 */
[----:B------:R-:W-:Y:S01]  /*0470*/  SHF.R.U32.HI R10, RZ, 0x2, R10 ;  /* 0x00000002ff0a7819 */ /* 0x000fe2000001160a */
[----:B------:R-:W-:Y:S01]  /*0480*/  IMAD R16, R11, 0x6c0, R16 ;  /* 0x000006c00b107824 */ /* 0x000fe200078e0210 */
[----:B------:R-:W-:-:S02]  /*0490*/  ISETP.GE.AND P1, PT, R9, 0x9, PT ;  /* 0x000000090900780c */ /* 0x000fc40003f26270 */
[----:B------:R-:W-:Y:S01]  /*04a0*/  ISETP.GE.AND P0, PT, R0, 0x9, PT ;  /* 0x000000090000780c */ /* 0x000fe20003f06270 */
[----:B------:R-:W-:Y:S01]  /*04b0*/  IMAD R11, R9, 0xc0, R16 ;  /* 0x000000c0090b7824 */ /* 0x000fe200078e0210 */
[----:B------:R-:W-:-:S04]  /*04c0*/  LOP3.LUT R10, R10, 0xf0, RZ, 0xc0, !PT ;  /* 0x000000f00a0a7812 */ /* 0x000fc800078ec0ff */
[----:B------:R-:W-:Y:S01]  /*04d0*/  IADD3 R9, R10, UR4, RZ ;  /* 0x000000040a097c10 */ /* 0x000fe2000fffe0ff */
[----:B0-----:R-:W-:-:S04]  /*04e0*/  IMAD.WIDE R10, R11, 0x4, R2 ;  /* 0x000000040b0a7825 */ /* 0x001fc800078e0202 */
[----:B------:R-:W-:Y:S01]  /*04f0*/  IMAD R9, R8, 0x4, R9 ;  /* 0x0000000408097824 */ /* 0x000fe200078e0209 */
[----:B--2---:R-:W-:Y:S04]  /*0500*/  STS [R29], R23 ;  /* 0x000000171d007388 */ /* 0x004fe80000000800 */
[----:B---3--:R-:W-:Y:S04]  /*0510*/  STS [R29+0x20], R24 ;  /* 0x000020181d007388 */ /* 0x008fe80000000800 */
[----:B-----5:R-:W-:Y:S04]  /*0520*/  STS [R29+0x60], R22 ;  /* 0x000060161d007388 */ /* 0x020fe80000000800 */
[----:B------:R-:W-:Y:S04]  /*0530*/  STS [R29+0x80], R25 ;  /* 0x000080191d007388 */ /* 0x000fe80000000800 */
[----:B------:R-:W-:Y:S04]  /*0540*/  STS [R29+0xa0], R28 ;  /* 0x0000a01c1d007388 */ /* 0x000fe80000000800 */
[----:B------:R-:W-:Y:S04]  /*0550*/  STS [R29+0x40], R20 ;  /* 0x000040141d007388 */ /* 0x000fe80000000800 */
[----:B------:R-:W-:Y:S04]  /*0560*/  STS [R29+0xc0], R27 ;  /* 0x0000c01b1d007388 */ /* 0x000fe80000000800 */
[----:B------:R-:W-:Y:S01]  /*0570*/  STS [R29+0xe0], R26 ;  /* 0x0000e01a1d007388 */ /* 0x000fe20000000800 */
[----:B------:R-:W-:Y:S06]  /*0580*/  BAR.SYNC.DEFER_BLOCKING 0x0 ;  /* 0x0000000000007b1d */ /* 0x000fec0000010000 */
[----:B------:R-:W0:Y:S04]  /*0590*/  LDS.128 R4, [R4] ;  /* 0x0000000004047984 */ /* 0x000e280000000c00 */
[----:B0-----:R0:W-:Y:S02]  /*05a0*/  @!P1 STG.E.128 desc[UR6][R10.64], R4 ;  /* 0x000000040a009986 */ /* 0x0011e4000c101d06 */
[----:B0-----:R-:W-:Y:S05]  /*05b0*/  @P0 EXIT ;  /* 0x000000000000094d */ /* 0x001fea0003800000 */
[----:B0-----:R-:W0:Y:S01]  /*05c0*/  LDS.128 R8, [R9+0x800] ;  /* 0x0008000009087984 */ /* 0x001e220000000c00 */
[----:B------:R-:W-:-:S04]  /*05d0*/  IMAD R5, R0, 0xc0, R16 ;  /* 0x000000c000057824 */ /* 0x000fc800078e0210 */
[----:B------:R-:W-:-:S05]  /*05e0*/  IMAD.WIDE R2, R5, 0x4, R2 ;  /* 0x0000000405027825 */ /* 0x000fca00078e0202 */
[----:B0-----:R-:W-:Y:S01]  /*05f0*/  STG.E.128 desc[UR6][R2.64], R8 ;  /* 0x0000000802007986 */ /* 0x001fe2000c101d06 */
[----:B------:R-:W-:Y:S05]  /*0600*/  EXIT ;  /* 0x000000000000794d */ /* 0x000fea0003800000 */
.L_x_0:
[----:B------:R-:W-:-:S00]  /*0610*/  BRA `(.L_x_0) ;  /* 0xfffffffc00fc7947 */ /* 0x000fc0000383ffff */
[----:B------:R-:W-:-:S00]  /*0620*/  NOP ;  /* 0x0000000000007918 */ /* 0x000fc00000000000 */
        /* <DEDUP_REMOVED lines=13> */
.L_x_1:


//--------------------- .nv.shared.triton_poi_fused__native_batch_norm_legit_no_training_convolution_relu_41 --------------------------
	.section	.nv.shared.triton_poi_fused__native_batch_norm_legit_no_training_convolution_relu_41,"aw",@nobits
	.sectionflags	@""
	.align	16
	.zero		1024


//--------------------- .nv.constant0.triton_poi_fused__native_batch_norm_legit_no_training_convolution_relu_41 --------------------------
	.section	.nv.constant0.triton_poi_fused__native_batch_norm_legit_no_training_convolution_relu_41,"a",@progbits
	.sectionflags	@""
	.align	4
.nv.constant0.triton_poi_fused__native_batch_norm_legit_no_training_convolution_relu_41:
	.zero		552
